//
// Generated by NVIDIA NVVM Compiler
//
// Compiler Build ID: CL-36424714
// Cuda compilation tools, release 13.0, V13.0.88
// Based on NVVM 20.0.0
//

.version 9.0
.target sm_100
.address_size 64

	// .globl	_Z6expandiiPiS_PfS_S_S0_

.visible .entry _Z6expandiiPiS_PfS_S_S0_(
	.param .u32 _Z6expandiiPiS_PfS_S_S0__param_0,
	.param .u32 _Z6expandiiPiS_PfS_S_S0__param_1,
	.param .u64 .ptr .align 1 _Z6expandiiPiS_PfS_S_S0__param_2,
	.param .u64 .ptr .align 1 _Z6expandiiPiS_PfS_S_S0__param_3,
	.param .u64 .ptr .align 1 _Z6expandiiPiS_PfS_S_S0__param_4,
	.param .u64 .ptr .align 1 _Z6expandiiPiS_PfS_S_S0__param_5,
	.param .u64 .ptr .align 1 _Z6expandiiPiS_PfS_S_S0__param_6,
	.param .u64 .ptr .align 1 _Z6expandiiPiS_PfS_S_S0__param_7
)
{
	.reg .pred 	%p<12>;
	.reg .b32 	%r<107>;
	.reg .b32 	%f<16>;
	.reg .b64 	%rd<72>;

	ld.param.u32 	%r31, [_Z6expandiiPiS_PfS_S_S0__param_0];
	ld.param.u32 	%r30, [_Z6expandiiPiS_PfS_S_S0__param_1];
	ld.param.u64 	%rd10, [_Z6expandiiPiS_PfS_S_S0__param_2];
	ld.param.u64 	%rd11, [_Z6expandiiPiS_PfS_S_S0__param_3];
	ld.param.u64 	%rd12, [_Z6expandiiPiS_PfS_S_S0__param_4];
	ld.param.u64 	%rd7, [_Z6expandiiPiS_PfS_S_S0__param_5];
	cvta.to.global.u64 	%rd1, %rd12;
	cvta.to.global.u64 	%rd2, %rd11;
	cvta.to.global.u64 	%rd3, %rd10;
	mov.u32 	%r32, %tid.x;
	mov.u32 	%r33, %ctaid.x;
	mov.u32 	%r34, %ntid.x;
	mad.lo.s32 	%r1, %r33, %r34, %r32;
	setp.ge.s32 	%p1, %r1, %r31;
	@%p1 bra 	$L__BB0_16;
	cvta.to.global.u64 	%rd13, %rd7;
	mul.wide.s32 	%rd14, %r1, 4;
	add.s64 	%rd4, %rd13, %rd14;
	ld.global.u32 	%r2, [%rd4+4];
	ld.global.u32 	%r99, [%rd4];
	sub.s32 	%r4, %r2, %r99;
	setp.le.s32 	%p2, %r2, %r99;
	@%p2 bra 	$L__BB0_16;
	setp.lt.s32 	%p3, %r30, 1;
	add.s32 	%r5, %r30, -1;
	mul.lo.s32 	%r6, %r30, %r1;
	@%p3 bra 	$L__BB0_16;
	and.b32  	%r7, %r30, 7;
	and.b32  	%r8, %r30, 3;
	and.b32  	%r9, %r30, 2147483640;
	and.b32  	%r10, %r30, 1;
	neg.s32 	%r11, %r9;
	shl.b32 	%r35, %r2, 3;
	shl.b32 	%r36, %r99, 3;
	sub.s32 	%r12, %r35, %r36;
	mul.lo.s32 	%r13, %r99, %r5;
	mul.wide.s32 	%rd62, %r4, 4;
$L__BB0_4:
	ld.param.u64 	%rd71, [_Z6expandiiPiS_PfS_S_S0__param_7];
	ld.param.u64 	%rd70, [_Z6expandiiPiS_PfS_S_S0__param_6];
	setp.lt.u32 	%p4, %r5, 7;
	add.s32 	%r15, %r13, %r99;
	cvta.to.global.u64 	%rd15, %rd70;
	mul.wide.s32 	%rd16, %r99, 4;
	add.s64 	%rd5, %rd15, %rd16;
	cvta.to.global.u64 	%rd17, %rd71;
	add.s64 	%rd6, %rd17, %rd16;
	mov.b32 	%r105, 0;
	@%p4 bra 	$L__BB0_7;
	mov.b32 	%r102, 7;
	mov.u32 	%r100, %r15;
	mov.u32 	%r101, %r6;
	mov.u32 	%r103, %r11;
$L__BB0_6:
	.pragma "nounroll";
	mul.wide.s32 	%rd18, %r100, 4;
	add.s64 	%rd19, %rd3, %rd18;
	st.global.u32 	[%rd19], %r101;
	ld.global.u32 	%r39, [%rd5];
	mad.lo.s32 	%r40, %r39, %r30, %r102;
	add.s32 	%r41, %r40, -7;
	add.s64 	%rd20, %rd2, %rd18;
	st.global.u32 	[%rd20], %r41;
	ld.global.f32 	%f1, [%rd6];
	add.s64 	%rd21, %rd1, %rd18;
	st.global.f32 	[%rd21], %f1;
	add.s32 	%r42, %r101, 1;
	mul.wide.s32 	%rd22, %r4, 4;
	add.s64 	%rd23, %rd19, %rd22;
	st.global.u32 	[%rd23], %r42;
	ld.global.u32 	%r43, [%rd5];
	mad.lo.s32 	%r44, %r43, %r30, %r102;
	add.s32 	%r45, %r44, -6;
	add.s64 	%rd24, %rd20, %rd22;
	st.global.u32 	[%rd24], %r45;
	ld.global.f32 	%f2, [%rd6];
	add.s64 	%rd25, %rd21, %rd22;
	st.global.f32 	[%rd25], %f2;
	add.s32 	%r46, %r101, 2;
	add.s64 	%rd26, %rd23, %rd22;
	st.global.u32 	[%rd26], %r46;
	ld.global.u32 	%r47, [%rd5];
	mad.lo.s32 	%r48, %r47, %r30, %r102;
	add.s32 	%r49, %r48, -5;
	add.s64 	%rd27, %rd24, %rd22;
	st.global.u32 	[%rd27], %r49;
	ld.global.f32 	%f3, [%rd6];
	add.s64 	%rd28, %rd25, %rd22;
	st.global.f32 	[%rd28], %f3;
	add.s32 	%r50, %r101, 3;
	add.s64 	%rd29, %rd26, %rd22;
	st.global.u32 	[%rd29], %r50;
	ld.global.u32 	%r51, [%rd5];
	mad.lo.s32 	%r52, %r51, %r30, %r102;
	add.s32 	%r53, %r52, -4;
	add.s64 	%rd30, %rd27, %rd22;
	st.global.u32 	[%rd30], %r53;
	ld.global.f32 	%f4, [%rd6];
	add.s64 	%rd31, %rd28, %rd22;
	st.global.f32 	[%rd31], %f4;
	add.s32 	%r54, %r101, 4;
	add.s64 	%rd32, %rd29, %rd22;
	st.global.u32 	[%rd32], %r54;
	ld.global.u32 	%r55, [%rd5];
	mad.lo.s32 	%r56, %r55, %r30, %r102;
	add.s32 	%r57, %r56, -3;
	add.s64 	%rd33, %rd30, %rd22;
	st.global.u32 	[%rd33], %r57;
	ld.global.f32 	%f5, [%rd6];
	add.s64 	%rd34, %rd31, %rd22;
	st.global.f32 	[%rd34], %f5;
	add.s32 	%r58, %r101, 5;
	add.s64 	%rd35, %rd32, %rd22;
	st.global.u32 	[%rd35], %r58;
	ld.global.u32 	%r59, [%rd5];
	mad.lo.s32 	%r60, %r59, %r30, %r102;
	add.s32 	%r61, %r60, -2;
	add.s64 	%rd36, %rd33, %rd22;
	st.global.u32 	[%rd36], %r61;
	ld.global.f32 	%f6, [%rd6];
	add.s64 	%rd37, %rd34, %rd22;
	st.global.f32 	[%rd37], %f6;
	add.s32 	%r62, %r101, 6;
	add.s64 	%rd38, %rd35, %rd22;
	st.global.u32 	[%rd38], %r62;
	ld.global.u32 	%r63, [%rd5];
	mad.lo.s32 	%r64, %r63, %r30, %r102;
	add.s32 	%r65, %r64, -1;
	add.s64 	%rd39, %rd36, %rd22;
	st.global.u32 	[%rd39], %r65;
	ld.global.f32 	%f7, [%rd6];
	add.s64 	%rd40, %rd37, %rd22;
	st.global.f32 	[%rd40], %f7;
	add.s32 	%r66, %r101, 7;
	add.s64 	%rd41, %rd38, %rd22;
	st.global.u32 	[%rd41], %r66;
	ld.global.u32 	%r67, [%rd5];
	mad.lo.s32 	%r68, %r67, %r30, %r102;
	add.s64 	%rd42, %rd39, %rd22;
	st.global.u32 	[%rd42], %r68;
	ld.global.f32 	%f8, [%rd6];
	add.s64 	%rd43, %rd40, %rd22;
	st.global.f32 	[%rd43], %f8;
	add.s32 	%r103, %r103, 8;
	add.s32 	%r102, %r102, 8;
	add.s32 	%r101, %r101, 8;
	add.s32 	%r100, %r100, %r12;
	setp.ne.s32 	%p5, %r103, 0;
	mov.u32 	%r105, %r9;
	@%p5 bra 	$L__BB0_6;
$L__BB0_7:
	setp.eq.s32 	%p6, %r7, 0;
	@%p6 bra 	$L__BB0_15;
	add.s32 	%r69, %r7, -1;
	setp.lt.u32 	%p7, %r69, 3;
	@%p7 bra 	$L__BB0_10;
	mad.lo.s32 	%r70, %r105, %r4, %r15;
	add.s32 	%r71, %r105, %r6;
	mul.wide.s32 	%rd44, %r70, 4;
	add.s64 	%rd45, %rd3, %rd44;
	st.global.u32 	[%rd45], %r71;
	ld.global.u32 	%r72, [%rd5];
	mad.lo.s32 	%r73, %r72, %r30, %r105;
	add.s64 	%rd46, %rd2, %rd44;
	st.global.u32 	[%rd46], %r73;
	ld.global.f32 	%f9, [%rd6];
	add.s64 	%rd47, %rd1, %rd44;
	st.global.f32 	[%rd47], %f9;
	add.s32 	%r74, %r71, 1;
	mul.wide.s32 	%rd48, %r4, 4;
	add.s64 	%rd49, %rd45, %rd48;
	st.global.u32 	[%rd49], %r74;
	ld.global.u32 	%r75, [%rd5];
	mad.lo.s32 	%r76, %r75, %r30, %r105;
	add.s32 	%r77, %r76, 1;
	add.s64 	%rd50, %rd46, %rd48;
	st.global.u32 	[%rd50], %r77;
	ld.global.f32 	%f10, [%rd6];
	add.s64 	%rd51, %rd47, %rd48;
	st.global.f32 	[%rd51], %f10;
	add.s32 	%r78, %r71, 2;
	add.s64 	%rd52, %rd49, %rd48;
	st.global.u32 	[%rd52], %r78;
	ld.global.u32 	%r79, [%rd5];
	mad.lo.s32 	%r80, %r79, %r30, %r105;
	add.s32 	%r81, %r80, 2;
	add.s64 	%rd53, %rd50, %rd48;
	st.global.u32 	[%rd53], %r81;
	ld.global.f32 	%f11, [%rd6];
	add.s64 	%rd54, %rd51, %rd48;
	st.global.f32 	[%rd54], %f11;
	add.s32 	%r82, %r71, 3;
	add.s64 	%rd55, %rd52, %rd48;
	st.global.u32 	[%rd55], %r82;
	ld.global.u32 	%r83, [%rd5];
	mad.lo.s32 	%r84, %r83, %r30, %r105;
	add.s32 	%r85, %r84, 3;
	add.s64 	%rd56, %rd53, %rd48;
	st.global.u32 	[%rd56], %r85;
	ld.global.f32 	%f12, [%rd6];
	add.s64 	%rd57, %rd54, %rd48;
	st.global.f32 	[%rd57], %f12;
	add.s32 	%r105, %r105, 4;
$L__BB0_10:
	setp.eq.s32 	%p8, %r8, 0;
	@%p8 bra 	$L__BB0_15;
	setp.eq.s32 	%p9, %r8, 1;
	@%p9 bra 	$L__BB0_13;
	mad.lo.s32 	%r86, %r105, %r4, %r15;
	add.s32 	%r87, %r105, %r6;
	mul.wide.s32 	%rd58, %r86, 4;
	add.s64 	%rd59, %rd3, %rd58;
	st.global.u32 	[%rd59], %r87;
	ld.global.u32 	%r88, [%rd5];
	mad.lo.s32 	%r89, %r88, %r30, %r105;
	add.s64 	%rd60, %rd2, %rd58;
	st.global.u32 	[%rd60], %r89;
	ld.global.f32 	%f13, [%rd6];
	add.s64 	%rd61, %rd1, %rd58;
	st.global.f32 	[%rd61], %f13;
	add.s32 	%r90, %r87, 1;
	add.s64 	%rd63, %rd59, %rd62;
	st.global.u32 	[%rd63], %r90;
	ld.global.u32 	%r91, [%rd5];
	mad.lo.s32 	%r92, %r91, %r30, %r105;
	add.s32 	%r93, %r92, 1;
	add.s64 	%rd64, %rd60, %rd62;
	st.global.u32 	[%rd64], %r93;
	ld.global.f32 	%f14, [%rd6];
	add.s64 	%rd65, %rd61, %rd62;
	st.global.f32 	[%rd65], %f14;
	add.s32 	%r105, %r105, 2;
$L__BB0_13:
	setp.eq.s32 	%p10, %r10, 0;
	@%p10 bra 	$L__BB0_15;
	mad.lo.s32 	%r94, %r105, %r4, %r15;
	add.s32 	%r95, %r105, %r6;
	mul.wide.s32 	%rd66, %r94, 4;
	add.s64 	%rd67, %rd3, %rd66;
	st.global.u32 	[%rd67], %r95;
	ld.global.u32 	%r96, [%rd5];
	mad.lo.s32 	%r97, %r96, %r30, %r105;
	add.s64 	%rd68, %rd2, %rd66;
	st.global.u32 	[%rd68], %r97;
	ld.global.f32 	%f15, [%rd6];
	add.s64 	%rd69, %rd1, %rd66;
	st.global.f32 	[%rd69], %f15;
$L__BB0_15:
	add.s32 	%r99, %r99, 1;
	ld.global.u32 	%r98, [%rd4+4];
	setp.lt.s32 	%p11, %r99, %r98;
	@%p11 bra 	$L__BB0_4;
$L__BB0_16:
	ret;

}


// ===== COMPILED SASS (sm_100) =====

	.target	sm_100

	.elftype	@"ET_EXEC"


//--------------------- .note.nv.tkinfo           --------------------------
	.section	.note.nv.tkinfo,"",@"SHT_NOTE"
	.sectionflags	@"SHF_NOTE_NV_TKINFO"
	.tkinfo
        /*0018*/ 	.word	0x00000002
        /*0030*/ 	.string	""
        /*0030*/ 	.string	"ptxas"
        /*0030*/ 	.string	"Cuda compilation tools, release 13.0, V13.0.88"
        /*0030*/ 	.string	"Build cuda_13.0.r13.0/compiler.36424714_0"
        /*0030*/ 	.string	"-arch sm_100 -m 64 "



//--------------------- .note.nv.cuinfo           --------------------------
	.section	.note.nv.cuinfo,"",@"SHT_NOTE"
	.sectionflags	@"SHF_NOTE_NV_CUINFO"
        /*0018*/ 	.short	0x0002
        /*001a*/ 	.short	0x0064
        /*001c*/ 	.short	0x0082
	.zero		2


//--------------------- .nv.info                  --------------------------
	.section	.nv.info,"",@"SHT_CUDA_INFO"
	.align	4


	//----- nvinfo : EIATTR_REGCOUNT
	.align		4
        /*0000*/ 	.byte	0x04, 0x2f
        /*0002*/ 	.short	(.L_1 - .L_0)
	.align		4
.L_0:
        /*0004*/ 	.word	index@(_Z6expandiiPiS_PfS_S_S0_)
        /*0008*/ 	.word	0x00000020


	//----- nvinfo : EIATTR_FRAME_SIZE
	.align		4
.L_1:
        /*000c*/ 	.byte	0x04, 0x11
        /*000e*/ 	.short	(.L_3 - .L_2)
	.align		4
.L_2:
        /*0010*/ 	.word	index@(_Z6expandiiPiS_PfS_S_S0_)
        /*0014*/ 	.word	0x00000000


	//----- nvinfo : EIATTR_MIN_STACK_SIZE
	.align		4
.L_3:
        /*0018*/ 	.byte	0x04, 0x12
        /*001a*/ 	.short	(.L_5 - .L_4)
	.align		4
.L_4:
        /*001c*/ 	.word	index@(_Z6expandiiPiS_PfS_S_S0_)
        /*0020*/ 	.word	0x00000000
.L_5:


//--------------------- .nv.compat                --------------------------
	.section	.nv.compat,"",@"SHT_CUDA_COMPAT_INFO"
	.align	4
        /*0000*/ 	.byte	0x02, 0x09, 0x00, 0x00, 0x02, 0x02, 0x01, 0x00, 0x02, 0x05, 0x05, 0x00, 0x03, 0x07, 0x01, 0x01
        /*0010*/ 	.byte	0x02, 0x03, 0x00, 0x00, 0x02, 0x06, 0x01, 0x00, 0x04, 0x0b, 0x08, 0x00, 0x09, 0x00, 0x00, 0x00
        /*0020*/ 	.byte	0x00, 0x00, 0x00, 0x00


//--------------------- .nv.info._Z6expandiiPiS_PfS_S_S0_ --------------------------
	.section	.nv.info._Z6expandiiPiS_PfS_S_S0_,"",@"SHT_CUDA_INFO"
	.sectionflags	@""
	.align	4


	//----- nvinfo : EIATTR_CUDA_API_VERSION
	.align		4
        /*0000*/ 	.byte	0x04, 0x37
        /*0002*/ 	.short	(.L_7 - .L_6)
.L_6:
        /*0004*/ 	.word	0x00000082


	//----- nvinfo : EIATTR_KPARAM_INFO
	.align		4
.L_7:
        /*0008*/ 	.byte	0x04, 0x17
        /*000a*/ 	.short	(.L_9 - .L_8)
.L_8:
        /*000c*/ 	.word	0x00000000
        /*0010*/ 	.short	0x0007
        /*0012*/ 	.short	0x0030
        /*0014*/ 	.byte	0x00, 0xf5, 0x21, 0x00


	//----- nvinfo : EIATTR_KPARAM_INFO
	.align		4
.L_9:
        /*0018*/ 	.byte	0x04, 0x17
        /*001a*/ 	.short	(.L_11 - .L_10)
.L_10:
        /*001c*/ 	.word	0x00000000
        /*0020*/ 	.short	0x0006
        /*0022*/ 	.short	0x0028
        /*0024*/ 	.byte	0x00, 0xf5, 0x21, 0x00


	//----- nvinfo : EIATTR_KPARAM_INFO
	.align		4
.L_11:
        /*0028*/ 	.byte	0x04, 0x17
        /*002a*/ 	.short	(.L_13 - .L_12)
.L_12:
        /*002c*/ 	.word	0x00000000
        /*0030*/ 	.short	0x0005
        /*0032*/ 	.short	0x0020
        /*0034*/ 	.byte	0x00, 0xf5, 0x21, 0x00


	//----- nvinfo : EIATTR_KPARAM_INFO
	.align		4
.L_13:
        /*0038*/ 	.byte	0x04, 0x17
        /*003a*/ 	.short	(.L_15 - .L_14)
.L_14:
        /*003c*/ 	.word	0x00000000
        /*0040*/ 	.short	0x0004
        /*0042*/ 	.short	0x0018
        /*0044*/ 	.byte	0x00, 0xf5, 0x21, 0x00


	//----- nvinfo : EIATTR_KPARAM_INFO
	.align		4
.L_15:
        /*0048*/ 	.byte	0x04, 0x17
        /*004a*/ 	.short	(.L_17 - .L_16)
.L_16:
        /*004c*/ 	.word	0x00000000
        /*0050*/ 	.short	0x0003
        /*0052*/ 	.short	0x0010
        /*0054*/ 	.byte	0x00, 0xf5, 0x21, 0x00


	//----- nvinfo : EIATTR_KPARAM_INFO
	.align		4
.L_17:
        /*0058*/ 	.byte	0x04, 0x17
        /*005a*/ 	.short	(.L_19 - .L_18)
.L_18:
        /*005c*/ 	.word	0x00000000
        /*0060*/ 	.short	0x0002
        /*0062*/ 	.short	0x0008
        /*0064*/ 	.byte	0x00, 0xf5, 0x21, 0x00


	//----- nvinfo : EIATTR_KPARAM_INFO
	.align		4
.L_19:
        /*0068*/ 	.byte	0x04, 0x17
        /*006a*/ 	.short	(.L_21 - .L_20)
.L_20:
        /*006c*/ 	.word	0x00000000
        /*0070*/ 	.short	0x0001
        /*0072*/ 	.short	0x0004
        /*0074*/ 	.byte	0x00, 0xf0, 0x11, 0x00


	//----- nvinfo : EIATTR_KPARAM_INFO
	.align		4
.L_21:
        /*0078*/ 	.byte	0x04, 0x17
        /*007a*/ 	.short	(.L_23 - .L_22)
.L_22:
        /*007c*/ 	.word	0x00000000
        /*0080*/ 	.short	0x0000
        /*0082*/ 	.short	0x0000
        /*0084*/ 	.byte	0x00, 0xf0, 0x11, 0x00


	//----- nvinfo : EIATTR_SPARSE_MMA_MASK
	.align		4
.L_23:
        /*0088*/ 	.byte	0x03, 0x50
        /*008a*/ 	.short	0x0000


	//----- nvinfo : EIATTR_MAXREG_COUNT
	.align		4
        /*008c*/ 	.byte	0x03, 0x1b
        /*008e*/ 	.short	0x00ff


	//----- nvinfo : EIATTR_MERCURY_ISA_VERSION
	.align		4
        /*0090*/ 	.byte	0x03, 0x5f
        /*0092*/ 	.short	0x0101


	//----- nvinfo : EIATTR_VRC_CTA_INIT_COUNT
	.align		4
        /*0094*/ 	.byte	0x02, 0x4a
	.zero		1
	.zero		1


	//----- nvinfo : EIATTR_EXIT_INSTR_OFFSETS
	.align		4
        /*0098*/ 	.byte	0x04, 0x1c
        /*009a*/ 	.short	(.L_25 - .L_24)


	//   ....[0]....
.L_24:
        /*009c*/ 	.word	0x00000070


	//   ....[1]....
        /*00a0*/ 	.word	0x000000e0


	//   ....[2]....
        /*00a4*/ 	.word	0x00000110


	//   ....[3]....
        /*00a8*/ 	.word	0x00000f30


	//----- nvinfo : EIATTR_CRS_STACK_SIZE
	.align		4
.L_25:
        /*00ac*/ 	.byte	0x04, 0x1e
        /*00ae*/ 	.short	(.L_27 - .L_26)
.L_26:
        /*00b0*/ 	.word	0x00000000


	//----- nvinfo : EIATTR_CBANK_PARAM_SIZE
	.align		4
.L_27:
        /*00b4*/ 	.byte	0x03, 0x19
        /*00b6*/ 	.short	0x0038


	//----- nvinfo : EIATTR_PARAM_CBANK
	.align		4
        /*00b8*/ 	.byte	0x04, 0x0a
        /*00ba*/ 	.short	(.L_29 - .L_28)
	.align		4
.L_28:
        /*00bc*/ 	.word	index@(.nv.constant0._Z6expandiiPiS_PfS_S_S0_)
        /*00c0*/ 	.short	0x0380
        /*00c2*/ 	.short	0x0038


	//----- nvinfo : EIATTR_SW_WAR
	.align		4
.L_29:
        /*00c4*/ 	.byte	0x04, 0x36
        /*00c6*/ 	.short	(.L_31 - .L_30)
.L_30:
        /*00c8*/ 	.word	0x00000008
.L_31:


//--------------------- .nv.callgraph             --------------------------
	.section	.nv.callgraph,"",@"SHT_CUDA_CALLGRAPH"
	.align	4
	.sectionentsize	8
	.align		4
        /*0000*/ 	.word	0x00000000
	.align		4
        /*0004*/ 	.word	0xffffffff
	.align		4
        /*0008*/ 	.word	0x00000000
	.align		4
        /*000c*/ 	.word	0xfffffffe
	.align		4
        /*0010*/ 	.word	0x00000000
	.align		4
        /*0014*/ 	.word	0xfffffffd
	.align		4
        /*0018*/ 	.word	0x00000000
	.align		4
        /*001c*/ 	.word	0xfffffffc


//--------------------- .text._Z6expandiiPiS_PfS_S_S0_ --------------------------
	.section	.text._Z6expandiiPiS_PfS_S_S0_,"ax",@progbits
	.align	128
        .global         _Z6expandiiPiS_PfS_S_S0_
        .type           _Z6expandiiPiS_PfS_S_S0_,@function
        .size           _Z6expandiiPiS_PfS_S_S0_,(.L_x_7 - _Z6expandiiPiS_PfS_S_S0_)
        .other          _Z6expandiiPiS_PfS_S_S0_,@"STO_CUDA_ENTRY STV_DEFAULT"
_Z6expandiiPiS_PfS_S_S0_:
.text._Z6expandiiPiS_PfS_S_S0_:
[----:B------:R-:W-:Y:S01]  /*0000*/  LDC R1, c[0x0][0x37c] ;  /* 0x0000df00ff017b82 */ /* 0x000fe20000000800 */
[----:B------:R-:W0:Y:S07]  /*0010*/  S2R R7, SR_TID.X ;  /* 0x0000000000077919 */ /* 0x000e2e0000002100 */
[----:B------:R-:W0:Y:S01]  /*0020*/  S2UR UR4, SR_CTAID.X ;  /* 0x00000000000479c3 */ /* 0x000e220000002500 */
[----:B------:R-:W1:Y:S07]  /*0030*/  LDCU UR5, c[0x0][0x380] ;  /* 0x00007000ff0577ac */ /* 0x000e6e0008000800 */
[----:B------:R-:W0:Y:S02]  /*0040*/  LDC R0, c[0x0][0x360] ;  /* 0x0000d800ff007b82 */ /* 0x000e240000000800 */
[----:B0-----:R-:W-:-:S05]  /*0050*/  IMAD R7, R0, UR4, R7 ;  /* 0x0000000400077c24 */ /* 0x001fca000f8e0207 */
[----:B-1----:R-:W-:-:S13]  /*0060*/  ISETP.GE.AND P0, PT, R7, UR5, PT ;  /* 0x0000000507007c0c */ /* 0x002fda000bf06270 */
[----:B------:R-:W-:Y:S05]  /*0070*/  @P0 EXIT ;  /* 0x000000000000094d */ /* 0x000fea0003800000 */
[----:B------:R-:W0:Y:S01]  /*0080*/  LDC.64 R10, c[0x0][0x3a0] ;  /* 0x0000e800ff0a7b82 */ /* 0x000e220000000a00 */
[----:B------:R-:W1:Y:S01]  /*0090*/  LDCU.64 UR4, c[0x0][0x358] ;  /* 0x00006b00ff0477ac */ /* 0x000e620008000a00 */
[----:B0-----:R-:W-:-:S05]  /*00a0*/  IMAD.WIDE R10, R7, 0x4, R10 ;  /* 0x00000004070a7825 */ /* 0x001fca00078e020a */
[----:B-1----:R-:W2:Y:S04]  /*00b0*/  LDG.E R3, desc[UR4][R10.64+0x4] ;  /* 0x000004040a037981 */ /* 0x002ea8000c1e1900 */
[----:B------:R-:W2:Y:S02]  /*00c0*/  LDG.E R0, desc[UR4][R10.64] ;  /* 0x000000040a007981 */ /* 0x000ea4000c1e1900 */
[----:B--2---:R-:W-:-:S13]  /*00d0*/  ISETP.GT.AND P0, PT, R3, R0, PT ;  /* 0x000000000300720c */ /* 0x004fda0003f04270 */
[----:B------:R-:W-:Y:S05]  /*00e0*/  @!P0 EXIT ;  /* 0x000000000000894d */ /* 0x000fea0003800000 */
[----:B------:R-:W0:Y:S02]  /*00f0*/  LDC R8, c[0x0][0x384] ;  /* 0x0000e100ff087b82 */ /* 0x000e240000000800 */
[----:B0-----:R-:W-:-:S13]  /*0100*/  ISETP.GE.AND P0, PT, R8, 0x1, PT ;  /* 0x000000010800780c */ /* 0x001fda0003f06270 */
[----:B------:R-:W-:Y:S05]  /*0110*/  @!P0 EXIT ;  /* 0x000000000000894d */ /* 0x000fea0003800000 */
[----:B------:R-:W-:Y:S01]  /*0120*/  SHF.L.U32 R4, R0, 0x3, RZ ;  /* 0x0000000300047819 */ /* 0x000fe200000006ff */
[----:B------:R-:W0:Y:S01]  /*0130*/  LDCU UR6, c[0x0][0x384] ;  /* 0x00007080ff0677ac */ /* 0x000e220008000800 */
[C---:B------:R-:W-:Y:S02]  /*0140*/  IADD3 R5, PT, PT, R8.reuse, -0x1, RZ ;  /* 0xffffffff08057810 */ /* 0x040fe40007ffe0ff */
[C---:B------:R-:W-:Y:S02]  /*0150*/  IADD3 R2, PT, PT, R3.reuse, -R0, RZ ;  /* 0x8000000003027210 */ /* 0x040fe40007ffe0ff */
[----:B------:R-:W-:Y:S01]  /*0160*/  LOP3.LUT R6, R8, 0x7ffffff8, RZ, 0xc0, !PT ;  /* 0x7ffffff808067812 */ /* 0x000fe200078ec0ff */
[----:B------:R-:W-:Y:S01]  /*0170*/  IMAD R9, R0, R5, RZ ;  /* 0x0000000500097224 */ /* 0x000fe200078e02ff */
[----:B------:R-:W-:Y:S01]  /*0180*/  LEA R3, R3, -R4, 0x3 ;  /* 0x8000000403037211 */ /* 0x000fe200078e18ff */
[----:B------:R-:W-:Y:S01]  /*0190*/  IMAD R4, R7, R8, RZ ;  /* 0x0000000807047224 */ /* 0x000fe200078e02ff */
[----:B------:R-:W-:-:S02]  /*01a0*/  LOP3.LUT R7, R8, 0x7, RZ, 0xc0, !PT ;  /* 0x0000000708077812 */ /* 0x000fc400078ec0ff */
[----:B------:R-:W-:Y:S02]  /*01b0*/  LOP3.LUT R8, R8, 0x3, RZ, 0xc0, !PT ;  /* 0x0000000308087812 */ /* 0x000fe400078ec0ff */
[----:B------:R-:W-:-:S07]  /*01c0*/  IADD3 R22, PT, PT, -R6, RZ, RZ ;  /* 0x000000ff06167210 */ /* 0x000fce0007ffe1ff */
.L_x_5:
[----:B-1----:R-:W1:Y:S01]  /*01d0*/  LDC.64 R12, c[0x0][0x3a8] ;  /* 0x0000ea00ff0c7b82 */ /* 0x002e620000000a00 */
[----:B------:R-:W-:Y:S01]  /*01e0*/  ISETP.GE.U32.AND P0, PT, R5, 0x7, PT ;  /* 0x000000070500780c */ /* 0x000fe20003f06070 */
[----:B----4-:R-:W-:Y:S01]  /*01f0*/  HFMA2 R27, -RZ, RZ, 0, 0 ;  /* 0x00000000ff1b7431 */ /* 0x010fe200000001ff */
[----:B------:R-:W-:-:S05]  /*0200*/  IADD3 R23, PT, PT, R9, R0, RZ ;  /* 0x0000000009177210 */ /* 0x000fca0007ffe0ff */
[----:B--2---:R-:W2:Y:S01]  /*0210*/  LDC.64 R14, c[0x0][0x3b0] ;  /* 0x0000ec00ff0e7b82 */ /* 0x004ea20000000a00 */
[----:B-1----:R-:W-:-:S04]  /*0220*/  IMAD.WIDE R12, R0, 0x4, R12 ;  /* 0x00000004000c7825 */ /* 0x002fc800078e020c */
[----:B--2---:R-:W-:Y:S01]  /*0230*/  IMAD.WIDE R14, R0, 0x4, R14 ;  /* 0x00000004000e7825 */ /* 0x004fe200078e020e */
[----:B---3--:R-:W-:Y:S06]  /*0240*/  @!P0 BRA `(.L_x_0) ;  /* 0x0000000400908947 */ /* 0x008fec0003800000 */
[----:B------:R-:W-:Y:S02]  /*0250*/  MOV R26, 0x7 ;  /* 0x00000007001a7802 */ /* 0x000fe40000000f00 */
[----:B------:R-:W-:Y:S02]  /*0260*/  MOV R24, R23 ;  /* 0x0000001700187202 */ /* 0x000fe40000000f00 */
[----:B------:R-:W-:Y:S02]  /*0270*/  MOV R25, R4 ;  /* 0x0000000400197202 */ /* 0x000fe40000000f00 */
[----:B------:R-:W-:-:S07]  /*0280*/  MOV R27, R22 ;  /* 0x00000016001b7202 */ /* 0x000fce0000000f00 */
.L_x_1:
[----:B-1----:R-:W1:Y:S08]  /*0290*/  LDC.64 R16, c[0x0][0x388] ;  /* 0x0000e200ff107b82 */ /* 0x002e700000000a00 */
[----:B------:R-:W2:Y:S01]  /*02a0*/  LDC.64 R18, c[0x0][0x390] ;  /* 0x0000e400ff127b82 */ /* 0x000ea20000000a00 */
[----:B-1----:R-:W-:-:S05]  /*02b0*/  IMAD.WIDE R16, R24, 0x4, R16 ;  /* 0x0000000418107825 */ /* 0x002fca00078e0210 */
[----:B------:R1:W-:Y:S04]  /*02c0*/  STG.E desc[UR4][R16.64], R25 ;  /* 0x0000001910007986 */ /* 0x0003e8000c101904 */
[----:B------:R-:W0:Y:S01]  /*02d0*/  LDG.E R21, desc[UR4][R12.64] ;  /* 0x000000040c157981 */ /* 0x000e22000c1e1900 */
[----:B--2---:R-:W-:-:S04]  /*02e0*/  IMAD.WIDE R18, R24, 0x4, R18 ;  /* 0x0000000418127825 */ /* 0x004fc800078e0212 */
[----:B0-----:R-:W-:-:S05]  /*02f0*/  IMAD R21, R21, UR6, R26 ;  /* 0x0000000615157c24 */ /* 0x001fca000f8e021a */
[----:B------:R-:W-:Y:S02]  /*0300*/  IADD3 R29, PT, PT, R21, -0x7, RZ ;  /* 0xfffffff9151d7810 */ /* 0x000fe40007ffe0ff */
[----:B------:R-:W0:Y:S03]  /*0310*/  LDC.64 R20, c[0x0][0x398] ;  /* 0x0000e600ff147b82 */ /* 0x000e260000000a00 */
[----:B------:R2:W-:Y:S04]  /*0320*/  STG.E desc[UR4][R18.64], R29 ;  /* 0x0000001d12007986 */ /* 0x0005e8000c101904 */
[----:B------:R-:W3:Y:S01]  /*0330*/  LDG.E R28, desc[UR4][R14.64] ;  /* 0x000000040e1c7981 */ /* 0x000ee2000c1e1900 */
[----:B-1----:R-:W-:Y:S01]  /*0340*/  IMAD.WIDE R16, R2, 0x4, R16 ;  /* 0x0000000402107825 */ /* 0x002fe200078e0210 */
[----:B--2---:R-:W-:-:S03]  /*0350*/  IADD3 R29, PT, PT, R25, 0x1, RZ ;  /* 0x00000001191d7810 */ /* 0x004fc60007ffe0ff */
[----:B0-----:R-:W-:-:S05]  /*0360*/  IMAD.WIDE R20, R24, 0x4, R20 ;  /* 0x0000000418147825 */ /* 0x001fca00078e0214 */
[----:B---3--:R0:W-:Y:S04]  /*0370*/  STG.E desc[UR4][R20.64], R28 ;  /* 0x0000001c14007986 */ /* 0x0081e8000c101904 */
[----:B------:R1:W-:Y:S04]  /*0380*/  STG.E desc[UR4][R16.64], R29 ;  /* 0x0000001d10007986 */ /* 0x0003e8000c101904 */
[----:B0-----:R-:W2:Y:S01]  /*0390*/  LDG.E R28, desc[UR4][R12.64] ;  /* 0x000000040c1c7981 */ /* 0x001ea2000c1e1900 */
[----:B------:R-:W-:-:S04]  /*03a0*/  IMAD.WIDE R18, R2, 0x4, R18 ;  /* 0x0000000402127825 */ /* 0x000fc800078e0212 */
[----:B--2---:R-:W-:-:S05]  /*03b0*/  IMAD R28, R28, UR6, R26 ;  /* 0x000000061c1c7c24 */ /* 0x004fca000f8e021a */
[----:B-1----:R-:W-:-:S05]  /*03c0*/  IADD3 R29, PT, PT, R28, -0x6, RZ ;  /* 0xfffffffa1c1d7810 */ /* 0x002fca0007ffe0ff */
[----:B------:R0:W-:Y:S04]  /*03d0*/  STG.E desc[UR4][R18.64], R29 ;  /* 0x0000001d12007986 */ /* 0x0001e8000c101904 */
[----:B------:R-:W2:Y:S01]  /*03e0*/  LDG.E R28, desc[UR4][R14.64] ;  /* 0x000000040e1c7981 */ /* 0x000ea2000c1e1900 */
[----:B------:R-:W-:-:S04]  /*03f0*/  IMAD.WIDE R20, R2, 0x4, R20 ;  /* 0x0000000402147825 */ /* 0x000fc800078e0214 */
[C---:B------:R-:W-:Y:S01]  /*0400*/  IMAD.WIDE R16, R2.reuse, 0x4, R16 ;  /* 0x0000000402107825 */ /* 0x040fe200078e0210 */
[----:B0-----:R-:W-:Y:S01]  /*0410*/  IADD3 R29, PT, PT, R25, 0x2, RZ ;  /* 0x00000002191d7810 */ /* 0x001fe20007ffe0ff */
[----:B--2---:R0:W-:Y:S04]  /*0420*/  STG.E desc[UR4][R20.64], R28 ;  /* 0x0000001c14007986 */ /* 0x0041e8000c101904 */
        /* <DEDUP_REMOVED lines=48> */
[----:B------:R-:W-:-:S05]  /*0730*/  IADD3 R28, PT, PT, R28, -0x1, RZ ;  /* 0xffffffff1c1c7810 */ /* 0x000fca0007ffe0ff */
[----:B------:R0:W-:Y:S04]  /*0740*/  STG.E desc[UR4][R18.64], R28 ;  /* 0x0000001c12007986 */ /* 0x0001e8000c101904 */
[----:B-1----:R-:W2:Y:S01]  /*0750*/  LDG.E R29, desc[UR4][R14.64] ;  /* 0x000000040e1d7981 */ /* 0x002ea2000c1e1900 */
[----:B------:R-:W-:-:S04]  /*0760*/  IMAD.WIDE R20, R2, 0x4, R20 ;  /* 0x0000000402147825 */ /* 0x000fc800078e0214 */
[C---:B------:R-:W-:Y:S01]  /*0770*/  IMAD.WIDE R16, R2.reuse, 0x4, R16 ;  /* 0x0000000402107825 */ /* 0x040fe200078e0210 */
[----:B0-----:R-:W-:Y:S01]  /*0780*/  IADD3 R28, PT, PT, R25, 0x7, RZ ;  /* 0x00000007191c7810 */ /* 0x001fe20007ffe0ff */
[----:B--2---:R-:W-:Y:S04]  /*0790*/  STG.E desc[UR4][R20.64], R29 ;  /* 0x0000001d14007986 */ /* 0x004fe8000c101904 */
[----:B------:R0:W-:Y:S04]  /*07a0*/  STG.E desc[UR4][R16.64], R28 ;  /* 0x0000001c10007986 */ /* 0x0001e8000c101904 */
[----:B0-----:R-:W2:Y:S01]  /*07b0*/  LDG.E R17, desc[UR4][R12.64] ;  /* 0x000000040c117981 */ /* 0x001ea2000c1e1900 */
[----:B------:R-:W-:-:S04]  /*07c0*/  IMAD.WIDE R18, R2, 0x4, R18 ;  /* 0x0000000402127825 */ /* 0x000fc800078e0212 */
[----:B--2---:R-:W-:-:S05]  /*07d0*/  IMAD R17, R17, UR6, R26 ;  /* 0x0000000611117c24 */ /* 0x004fca000f8e021a */
[----:B------:R0:W-:Y:S04]  /*07e0*/  STG.E desc[UR4][R18.64], R17 ;  /* 0x0000001112007986 */ /* 0x0001e8000c101904 */
[----:B0-----:R-:W2:Y:S01]  /*07f0*/  LDG.E R19, desc[UR4][R14.64] ;  /* 0x000000040e137981 */ /* 0x001ea2000c1e1900 */
[----:B------:R-:W-:Y:S01]  /*0800*/  IMAD.WIDE R20, R2, 0x4, R20 ;  /* 0x0000000402147825 */ /* 0x000fe200078e0214 */
[----:B------:R-:W-:Y:S02]  /*0810*/  IADD3 R27, PT, PT, R27, 0x8, RZ ;  /* 0x000000081b1b7810 */ /* 0x000fe40007ffe0ff */
[----:B------:R-:W-:Y:S02]  /*0820*/  IADD3 R24, PT, PT, R3, R24, RZ ;  /* 0x0000001803187210 */ /* 0x000fe40007ffe0ff */
[----:B------:R-:W-:-:S02]  /*0830*/  ISETP.NE.AND P0, PT, R27, RZ, PT ;  /* 0x000000ff1b00720c */ /* 0x000fc40003f05270 */
[----:B------:R-:W-:Y:S02]  /*0840*/  IADD3 R25, PT, PT, R25, 0x8, RZ ;  /* 0x0000000819197810 */ /* 0x000fe40007ffe0ff */
[----:B------:R-:W-:Y:S01]  /*0850*/  IADD3 R26, PT, PT, R26, 0x8, RZ ;  /* 0x000000081a1a7810 */ /* 0x000fe20007ffe0ff */
[----:B--2---:R1:W-:Y:S08]  /*0860*/  STG.E desc[UR4][R20.64], R19 ;  /* 0x0000001314007986 */ /* 0x0043f0000c101904 */
[----:B------:R-:W-:Y:S05]  /*0870*/  @P0 BRA `(.L_x_1) ;  /* 0xfffffff800840947 */ /* 0x000fea000383ffff */
[----:B------:R-:W-:-:S07]  /*0880*/  MOV R27, R6 ;  /* 0x00000006001b7202 */ /* 0x000fce0000000f00 */
.L_x_0:
[----:B------:R-:W-:-:S13]  /*0890*/  ISETP.NE.AND P0, PT, R7, RZ, PT ;  /* 0x000000ff0700720c */ /* 0x000fda0003f05270 */
[----:B------:R-:W-:Y:S05]  /*08a0*/  @!P0 BRA `(.L_x_2) ;  /* 0x0000000400908947 */ /* 0x000fea0003800000 */
[----:B------:R-:W-:Y:S02]  /*08b0*/  IADD3 R16, PT, PT, R7, -0x1, RZ ;  /* 0xffffffff07107810 */ /* 0x000fe40007ffe0ff */
[----:B------:R-:W-:Y:S02]  /*08c0*/  ISETP.NE.AND P1, PT, R8, RZ, PT ;  /* 0x000000ff0800720c */ /* 0x000fe40003f25270 */
[----:B------:R-:W-:-:S13]  /*08d0*/  ISETP.GE.U32.AND P0, PT, R16, 0x3, PT ;  /* 0x000000031000780c */ /* 0x000fda0003f06070 */
[----:B------:R-:W-:Y:S05]  /*08e0*/  @!P0 BRA `(.L_x_3) ;  /* 0x0000000000c48947 */ /* 0x000fea0003800000 */
[----:B------:R-:W2:Y:S01]  /*08f0*/  LDC.64 R24, c[0x0][0x388] ;  /* 0x0000e200ff187b82 */ /* 0x000ea20000000a00 */
[-C--:B------:R-:W-:Y:S01]  /*0900*/  IMAD R29, R2, R27.reuse, R23 ;  /* 0x0000001b021d7224 */ /* 0x080fe200078e0217 */
[----:B------:R-:W-:Y:S01]  /*0910*/  IADD3 R26, PT, PT, R4, R27, RZ ;  /* 0x0000001b041a7210 */ /* 0x000fe20007ffe0ff */
[----:B------:R-:W3:Y:S05]  /*0920*/  LDCU UR7, c[0x0][0x384] ;  /* 0x00007080ff0777ac */ /* 0x000eea0008000800 */
[----:B------:R-:W4:Y:S01]  /*0930*/  LDC.64 R16, c[0x0][0x390] ;  /* 0x0000e400ff107b82 */ /* 0x000f220000000a00 */
[----:B--2---:R-:W-:-:S05]  /*0940*/  IMAD.WIDE R24, R29, 0x4, R24 ;  /* 0x000000041d187825 */ /* 0x004fca00078e0218 */
[----:B------:R2:W-:Y:S04]  /*0950*/  STG.E desc[UR4][R24.64], R26 ;  /* 0x0000001a18007986 */ /* 0x0005e8000c101904 */
[----:B------:R-:W3:Y:S01]  /*0960*/  LDG.E R18, desc[UR4][R12.64] ;  /* 0x000000040c127981 */ /* 0x000ee2000c1e1900 */
[----:B----4-:R-:W-:-:S04]  /*0970*/  IMAD.WIDE R16, R29, 0x4, R16 ;  /* 0x000000041d107825 */ /* 0x010fc800078e0210 */
[----:B---3--:R-:W-:Y:S02]  /*0980*/  IMAD R28, R18, UR7, R27 ;  /* 0x00000007121c7c24 */ /* 0x008fe4000f8e021b */
[----:B-1----:R-:W1:Y:S03]  /*0990*/  LDC.64 R18, c[0x0][0x398] ;  /* 0x0000e600ff127b82 */ /* 0x002e660000000a00 */
[----:B------:R3:W-:Y:S04]  /*09a0*/  STG.E desc[UR4][R16.64], R28 ;  /* 0x0000001c10007986 */ /* 0x0007e8000c101904 */
[----:B------:R-:W4:Y:S01]  /*09b0*/  LDG.E R21, desc[UR4][R14.64] ;  /* 0x000000040e157981 */ /* 0x000f22000c1e1900 */
[----:B--2---:R-:W-:-:S04]  /*09c0*/  IMAD.WIDE R24, R2, 0x4, R24 ;  /* 0x0000000402187825 */ /* 0x004fc800078e0218 */
[----:B-1----:R-:W-:Y:S01]  /*09d0*/  IMAD.WIDE R18, R29, 0x4, R18 ;  /* 0x000000041d127825 */ /* 0x002fe200078e0212 */
[----:B------:R-:W-:-:S04]  /*09e0*/  IADD3 R29, PT, PT, R26, 0x1, RZ ;  /* 0x000000011a1d7810 */ /* 0x000fc80007ffe0ff */
[----:B----4-:R1:W-:Y:S04]  /*09f0*/  STG.E desc[UR4][R18.64], R21 ;  /* 0x0000001512007986 */ /* 0x0103e8000c101904 */
[----:B------:R2:W-:Y:S04]  /*0a00*/  STG.E desc[UR4][R24.64], R29 ;  /* 0x0000001d18007986 */ /* 0x0005e8000c101904 */
[----:B------:R-:W3:Y:S02]  /*0a10*/  LDG.E R20, desc[UR4][R12.64] ;  /* 0x000000040c147981 */ /* 0x000ee4000c1e1900 */
[----:B---3--:R-:W-:-:S02]  /*0a20*/  IMAD R28, R20, UR7, R27 ;  /* 0x00000007141c7c24 */ /* 0x008fc4000f8e021b */
[----:B-1----:R-:W-:-:S03]  /*0a30*/  IMAD.WIDE R20, R2, 0x4, R16 ;  /* 0x0000000402147825 */ /* 0x002fc600078e0210 */
[----:B------:R-:W-:-:S05]  /*0a40*/  IADD3 R17, PT, PT, R28, 0x1, RZ ;  /* 0x000000011c117810 */ /* 0x000fca0007ffe0ff */
[----:B------:R1:W-:Y:S04]  /*0a50*/  STG.E desc[UR4][R20.64], R17 ;  /* 0x0000001114007986 */ /* 0x0003e8000c101904 */
[----:B--2---:R-:W2:Y:S01]  /*0a60*/  LDG.E R29, desc[UR4][R14.64] ;  /* 0x000000040e1d7981 */ /* 0x004ea2000c1e1900 */
[----:B------:R-:W-:Y:S01]  /*0a70*/  IMAD.WIDE R18, R2, 0x4, R18 ;  /* 0x0000000402127825 */ /* 0x000fe200078e0212 */
[----:B------:R-:W-:-:S03]  /*0a80*/  IADD3 R28, PT, PT, R26, 0x2, RZ ;  /* 0x000000021a1c7810 */ /* 0x000fc60007ffe0ff */
[----:B-1----:R-:W-:Y:S01]  /*0a90*/  IMAD.WIDE R16, R2, 0x4, R24 ;  /* 0x0000000402107825 */ /* 0x002fe200078e0218 */
[----:B--2---:R-:W-:Y:S04]  /*0aa0*/  STG.E desc[UR4][R18.64], R29 ;  /* 0x0000001d12007986 */ /* 0x004fe8000c101904 */
[----:B------:R1:W-:Y:S04]  /*0ab0*/  STG.E desc[UR4][R16.64], R28 ;  /* 0x0000001c10007986 */ /* 0x0003e8000c101904 */
[----:B------:R-:W1:Y:S02]  /*0ac0*/  LDG.E R24, desc[UR4][R12.64] ;  /* 0x000000040c187981 */ /* 0x000e64000c1e1900 */
[----:B-1----:R-:W-:-:S02]  /*0ad0*/  IMAD R28, R24, UR7, R27 ;  /* 0x00000007181c7c24 */ /* 0x002fc4000f8e021b */
[----:B------:R-:W-:-:S03]  /*0ae0*/  IMAD.WIDE R24, R2, 0x4, R20 ;  /* 0x0000000402187825 */ /* 0x000fc600078e0214 */
[----:B------:R-:W-:-:S05]  /*0af0*/  IADD3 R28, PT, PT, R28, 0x2, RZ ;  /* 0x000000021c1c7810 */ /* 0x000fca0007ffe0ff */
[----:B------:R-:W-:Y:S04]  /*0b00*/  STG.E desc[UR4][R24.64], R28 ;  /* 0x0000001c18007986 */ /* 0x000fe8000c101904 */
[----:B------:R-:W2:Y:S01]  /*0b10*/  LDG.E R29, desc[UR4][R14.64] ;  /* 0x000000040e1d7981 */ /* 0x000ea2000c1e1900 */
[----:B------:R-:W-:Y:S01]  /*0b20*/  IMAD.WIDE R20, R2, 0x4, R18 ;  /* 0x0000000402147825 */ /* 0x000fe200078e0212 */
[----:B------:R-:W-:-:S03]  /*0b30*/  IADD3 R26, PT, PT, R26, 0x3, RZ ;  /* 0x000000031a1a7810 */ /* 0x000fc60007ffe0ff */
[----:B------:R-:W-:Y:S01]  /*0b40*/  IMAD.WIDE R16, R2, 0x4, R16 ;  /* 0x0000000402107825 */ /* 0x000fe200078e0210 */
[----:B--2---:R-:W-:Y:S04]  /*0b50*/  STG.E desc[UR4][R20.64], R29 ;  /* 0x0000001d14007986 */ /* 0x004fe8000c101904 */
[----:B------:R1:W-:Y:S04]  /*0b60*/  STG.E desc[UR4][R16.64], R26 ;  /* 0x0000001a10007986 */ /* 0x0003e8000c101904 */
[----:B------:R-:W1:Y:S02]  /*0b70*/  LDG.E R18, desc[UR4][R12.64] ;  /* 0x000000040c127981 */ /* 0x000e64000c1e1900 */
[----:B-1----:R-:W-:-:S02]  /*0b80*/  IMAD R16, R18, UR7, R27 ;  /* 0x0000000712107c24 */ /* 0x002fc4000f8e021b */
[----:B------:R-:W-:-:S03]  /*0b90*/  IMAD.WIDE R18, R2, 0x4, R24 ;  /* 0x0000000402127825 */ /* 0x000fc600078e0218 */
[----:B------:R-:W-:-:S05]  /*0ba0*/  IADD3 R17, PT, PT, R16, 0x3, RZ ;  /* 0x0000000310117810 */ /* 0x000fca0007ffe0ff */
[----:B------:R2:W-:Y:S04]  /*0bb0*/  STG.E desc[UR4][R18.64], R17 ;  /* 0x0000001112007986 */ /* 0x0005e8000c101904 */
[----:B------:R-:W3:Y:S01]  /*0bc0*/  LDG.E R28, desc[UR4][R14.64] ;  /* 0x000000040e1c7981 */ /* 0x000ee2000c1e1900 */
[----:B------:R-:W-:Y:S01]  /*0bd0*/  IMAD.WIDE R24, R2, 0x4, R20 ;  /* 0x0000000402187825 */ /* 0x000fe200078e0214 */
[----:B------:R-:W-:-:S04]  /*0be0*/  IADD3 R27, PT, PT, R27, 0x4, RZ ;  /* 0x000000041b1b7810 */ /* 0x000fc80007ffe0ff */
[----:B---3--:R2:W-:Y:S03]  /*0bf0*/  STG.E desc[UR4][R24.64], R28 ;  /* 0x0000001c18007986 */ /* 0x0085e6000c101904 */
.L_x_3:
[----:B------:R-:W-:Y:S05]  /*0c00*/  @!P1 BRA `(.L_x_2) ;  /* 0x0000000000b89947 */ /* 0x000fea0003800000 */
[----:B------:R-:W3:Y:S01]  /*0c10*/  LDCU UR8, c[0x0][0x384] ;  /* 0x00007080ff0877ac */ /* 0x000ee20008000800 */
[----:B------:R-:W-:Y:S01]  /*0c20*/  ISETP.NE.AND P0, PT, R8, 0x1, PT ;  /* 0x000000010800780c */ /* 0x000fe20003f05270 */
[----:B---3--:R-:W-:-:S12]  /*0c30*/  ULOP3.LUT UP0, URZ, UR8, 0x1, URZ, 0xc0, !UPT ;  /* 0x0000000108ff7892 */ /* 0x008fd8000f80c0ff */
[----:B------:R-:W-:Y:S05]  /*0c40*/  @!P0 BRA `(.L_x_4) ;  /* 0x00000000006c8947 */ /* 0x000fea0003800000 */
[----:B--2---:R-:W2:Y:S01]  /*0c50*/  LDC.64 R16, c[0x0][0x388] ;  /* 0x0000e200ff107b82 */ /* 0x004ea20000000a00 */
[-C--:B------:R-:W-:Y:S01]  /*0c60*/  IMAD R24, R2, R27.reuse, R23 ;  /* 0x0000001b02187224 */ /* 0x080fe200078e0217 */
[----:B------:R-:W-:Y:S01]  /*0c70*/  IADD3 R29, PT, PT, R4, R27, RZ ;  /* 0x0000001b041d7210 */ /* 0x000fe20007ffe0ff */
[----:B------:R-:W3:Y:S05]  /*0c80*/  LDCU UR7, c[0x0][0x384] ;  /* 0x00007080ff0777ac */ /* 0x000eea0008000800 */
[----:B-1----:R-:W1:Y:S01]  /*0c90*/  LDC.64 R20, c[0x0][0x390] ;  /* 0x0000e400ff147b82 */ /* 0x002e620000000a00 */
[----:B--2---:R-:W-:-:S05]  /*0ca0*/  IMAD.WIDE R16, R24, 0x4, R16 ;  /* 0x0000000418107825 */ /* 0x004fca00078e0210 */
[----:B------:R2:W-:Y:S04]  /*0cb0*/  STG.E desc[UR4][R16.64], R29 ;  /* 0x0000001d10007986 */ /* 0x0005e8000c101904 */
[----:B------:R-:W3:Y:S01]  /*0cc0*/  LDG.E R18, desc[UR4][R12.64] ;  /* 0x000000040c127981 */ /* 0x000ee2000c1e1900 */
[----:B-1----:R-:W-:-:S04]  /*0cd0*/  IMAD.WIDE R20, R24, 0x4, R20 ;  /* 0x0000000418147825 */ /* 0x002fc800078e0214 */
[----:B---3--:R-:W-:Y:S02]  /*0ce0*/  IMAD R26, R18, UR7, R27 ;  /* 0x00000007121a7c24 */ /* 0x008fe4000f8e021b */
[----:B------:R-:W1:Y:S03]  /*0cf0*/  LDC.64 R18, c[0x0][0x398] ;  /* 0x0000e600ff127b82 */ /* 0x000e660000000a00 */
[----:B------:R-:W-:Y:S04]  /*0d00*/  STG.E desc[UR4][R20.64], R26 ;  /* 0x0000001a14007986 */ /* 0x000fe8000c101904 */
[----:B------:R-:W3:Y:S01]  /*0d10*/  LDG.E R25, desc[UR4][R14.64] ;  /* 0x000000040e197981 */ /* 0x000ee2000c1e1900 */
[----:B------:R-:W-:Y:S01]  /*0d20*/  IADD3 R28, PT, PT, R29, 0x1, RZ ;  /* 0x000000011d1c7810 */ /* 0x000fe20007ffe0ff */
[----:B--2---:R-:W-:-:S04]  /*0d30*/  IMAD.WIDE R16, R2, 0x4, R16 ;  /* 0x0000000402107825 */ /* 0x004fc800078e0210 */
[----:B-1----:R-:W-:-:S05]  /*0d40*/  IMAD.WIDE R18, R24, 0x4, R18 ;  /* 0x0000000418127825 */ /* 0x002fca00078e0212 */
[----:B---3--:R-:W-:Y:S04]  /*0d50*/  STG.E desc[UR4][R18.64], R25 ;  /* 0x0000001912007986 */ /* 0x008fe8000c101904 */
[----:B------:R1:W-:Y:S04]  /*0d60*/  STG.E desc[UR4][R16.64], R28 ;  /* 0x0000001c10007986 */ /* 0x0003e8000c101904 */
[----:B------:R-:W2:Y:S01]  /*0d70*/  LDG.E R24, desc[UR4][R12.64] ;  /* 0x000000040c187981 */ /* 0x000ea2000c1e1900 */
[----:B-1----:R-:W-:-:S04]  /*0d80*/  IMAD.WIDE R28, R2, 0x4, R20 ;  /* 0x00000004021c7825 */ /* 0x002fc800078e0214 */
[----:B--2---:R-:W-:-:S05]  /*0d90*/  IMAD R24, R24, UR7, R27 ;  /* 0x0000000718187c24 */ /* 0x004fca000f8e021b */
[----:B------:R-:W-:-:S05]  /*0da0*/  IADD3 R24, PT, PT, R24, 0x1, RZ ;  /* 0x0000000118187810 */ /* 0x000fca0007ffe0ff */
[----:B------:R3:W-:Y:S04]  /*0db0*/  STG.E desc[UR4][R28.64], R24 ;  /* 0x000000181c007986 */ /* 0x0007e8000c101904 */
[----:B------:R-:W2:Y:S01]  /*0dc0*/  LDG.E R26, desc[UR4][R14.64] ;  /* 0x000000040e1a7981 */ /* 0x000ea2000c1e1900 */
[----:B------:R-:W-:Y:S01]  /*0dd0*/  IMAD.WIDE R20, R2, 0x4, R18 ;  /* 0x0000000402147825 */ /* 0x000fe200078e0212 */
[----:B------:R-:W-:-:S04]  /*0de0*/  IADD3 R27, PT, PT, R27, 0x2, RZ ;  /* 0x000000021b1b7810 */ /* 0x000fc80007ffe0ff */
[----:B--2---:R3:W-:Y:S03]  /*0df0*/  STG.E desc[UR4][R20.64], R26 ;  /* 0x0000001a14007986 */ /* 0x0047e6000c101904 */
.L_x_4:
[----:B------:R-:W-:Y:S05]  /*0e00*/  BRA.U !UP0, `(.L_x_2) ;  /* 0x0000000108387547 */ /* 0x000fea000b800000 */
[----:B--2---:R-:W2:Y:S01]  /*0e10*/  LDC.64 R16, c[0x0][0x388] ;  /* 0x0000e200ff107b82 */ /* 0x004ea20000000a00 */
[-C--:B------:R-:W-:Y:S01]  /*0e20*/  IMAD R23, R2, R27.reuse, R23 ;  /* 0x0000001b02177224 */ /* 0x080fe200078e0217 */
[----:B------:R-:W-:-:S06]  /*0e30*/  IADD3 R25, PT, PT, R4, R27, RZ ;  /* 0x0000001b04197210 */ /* 0x000fcc0007ffe0ff */
[----:B-1----:R-:W1:Y:S08]  /*0e40*/  LDC.64 R18, c[0x0][0x390] ;  /* 0x0000e400ff127b82 */ /* 0x002e700000000a00 */
[----:B---3--:R-:W3:Y:S01]  /*0e50*/  LDC.64 R20, c[0x0][0x398] ;  /* 0x0000e600ff147b82 */ /* 0x008ee20000000a00 */
[----:B--2---:R-:W-:-:S05]  /*0e60*/  IMAD.WIDE R16, R23, 0x4, R16 ;  /* 0x0000000417107825 */ /* 0x004fca00078e0210 */
[----:B------:R4:W-:Y:S04]  /*0e70*/  STG.E desc[UR4][R16.64], R25 ;  /* 0x0000001910007986 */ /* 0x0009e8000c101904 */
[----:B------:R-:W2:Y:S01]  /*0e80*/  LDG.E R12, desc[UR4][R12.64] ;  /* 0x000000040c0c7981 */ /* 0x000ea2000c1e1900 */
[----:B-1----:R-:W-:-:S04]  /*0e90*/  IMAD.WIDE R18, R23, 0x4, R18 ;  /* 0x0000000417127825 */ /* 0x002fc800078e0212 */
[----:B--2---:R-:W-:-:S05]  /*0ea0*/  IMAD R27, R12, UR8, R27 ;  /* 0x000000080c1b7c24 */ /* 0x004fca000f8e021b */
[----:B------:R4:W-:Y:S04]  /*0eb0*/  STG.E desc[UR4][R18.64], R27 ;  /* 0x0000001b12007986 */ /* 0x0009e8000c101904 */
[----:B------:R-:W2:Y:S01]  /*0ec0*/  LDG.E R15, desc[UR4][R14.64] ;  /* 0x000000040e0f7981 */ /* 0x000ea2000c1e1900 */
[----:B---3--:R-:W-:-:S05]  /*0ed0*/  IMAD.WIDE R20, R23, 0x4, R20 ;  /* 0x0000000417147825 */ /* 0x008fca00078e0214 */
[----:B--2---:R4:W-:Y:S02]  /*0ee0*/  STG.E desc[UR4][R20.64], R15 ;  /* 0x0000000f14007986 */ /* 0x0049e4000c101904 */
.L_x_2:
[----:B------:R-:W5:Y:S01]  /*0ef0*/  LDG.E R13, desc[UR4][R10.64+0x4] ;  /* 0x000004040a0d7981 */ /* 0x000f62000c1e1900 */
[----:B------:R-:W-:-:S04]  /*0f00*/  IADD3 R0, PT, PT, R0, 0x1, RZ ;  /* 0x0000000100007810 */ /* 0x000fc80007ffe0ff */
[----:B-----5:R-:W-:-:S13]  /*0f10*/  ISETP.GE.AND P0, PT, R0, R13, PT ;  /* 0x0000000d0000720c */ /* 0x020fda0003f06270 */
[----:B------:R-:W-:Y:S05]  /*0f20*/  @!P0 BRA `(.L_x_5) ;  /* 0xfffffff000a88947 */ /* 0x000fea000383ffff */
[----:B0-----:R-:W-:Y:S05]  /*0f30*/  EXIT ;  /* 0x000000000000794d */ /* 0x001fea0003800000 */
.L_x_6:
[----:B------:R-:W-:-:S00]  /*0f40*/  BRA `(.L_x_6) ;  /* 0xfffffffc00fc7947 */ /* 0x000fc0000383ffff */
[----:B------:R-:W-:-:S00]  /*0f50*/  NOP ;  /* 0x0000000000007918 */ /* 0x000fc00000000000 */
        /* <DEDUP_REMOVED lines=10> */
.L_x_7:


//--------------------- .nv.shared.reserved.0     --------------------------
	.section	.nv.shared.reserved.0,"aw",@nobits
	.weak		__nv_reservedSMEM_offset_0_alias
	.size		__nv_reservedSMEM_offset_0_alias, 0, 64
	.other		__nv_reservedSMEM_offset_0_alias,@"STO_CUDA_RESERVED_SHARED STV_DEFAULT"
__nv_reservedSMEM_offset_0_alias:
	.zero		0
	.zero		64


//--------------------- .nv.constant0._Z6expandiiPiS_PfS_S_S0_ --------------------------
	.section	.nv.constant0._Z6expandiiPiS_PfS_S_S0_,"a",@progbits
	.sectionflags	@""
	.align	4
.nv.constant0._Z6expandiiPiS_PfS_S_S0_:
	.zero		952


//--------------------- SYMBOLS --------------------------

	.type		.nv.reservedSmem.offset0,@object
	.size		.nv.reservedSmem.offset0,0x4
